//
// Generated by NVIDIA NVVM Compiler
//
// Compiler Build ID: CL-36424714
// Cuda compilation tools, release 13.0, V13.0.88
// Based on NVVM 20.0.0
//

.version 9.0
.target sm_100
.address_size 64

	// .globl	default_function_kernel

.visible .entry default_function_kernel(
	.param .u64 .ptr .align 1 default_function_kernel_param_0,
	.param .u64 .ptr .align 1 default_function_kernel_param_1,
	.param .u64 .ptr .align 1 default_function_kernel_param_2,
	.param .u64 .ptr .align 1 default_function_kernel_param_3
)
.maxntid 64
{
	.reg .pred 	%p<2>;
	.reg .b32 	%r<22>;
	.reg .b32 	%f<5>;
	.reg .b64 	%rd<15>;

	ld.param.u64 	%rd1, [default_function_kernel_param_0];
	ld.param.u64 	%rd2, [default_function_kernel_param_1];
	ld.param.u64 	%rd3, [default_function_kernel_param_2];
	ld.param.u64 	%rd4, [default_function_kernel_param_3];
	cvta.to.global.u64 	%rd5, %rd2;
	cvta.to.global.u64 	%rd6, %rd3;
	cvta.to.global.u64 	%rd7, %rd1;
	cvta.to.global.u64 	%rd8, %rd4;
	mov.u32 	%r1, %ctaid.x;
	shl.b32 	%r2, %r1, 6;
	mov.u32 	%r3, %tid.x;
	or.b32  	%r4, %r2, %r3;
	mul.wide.u32 	%rd9, %r4, 4;
	add.s64 	%rd10, %rd8, %rd9;
	ld.global.nc.f32 	%f1, [%rd10];
	mul.hi.u32 	%r5, %r1, 1402438301;
	shr.u32 	%r6, %r5, 4;
	mul.lo.s32 	%r7, %r6, 49;
	sub.s32 	%r8, %r1, %r7;
	shl.b32 	%r9, %r8, 1;
	shr.u32 	%r10, %r3, 5;
	or.b32  	%r11, %r9, %r10;
	setp.gt.u32 	%p1, %r11, 48;
	selp.b32 	%r12, 7, 0, %p1;
	mad.lo.s32 	%r13, %r1, -63, %r4;
	mul.hi.u32 	%r14, %r13, 613566757;
	sub.s32 	%r15, %r13, %r14;
	shr.u32 	%r16, %r15, 1;
	add.s32 	%r17, %r16, %r14;
	shr.u32 	%r18, %r17, 2;
	mul.lo.s32 	%r19, %r18, 7;
	sub.s32 	%r20, %r13, %r19;
	add.s32 	%r21, %r12, %r20;
	mul.wide.u32 	%rd11, %r21, 4;
	add.s64 	%rd12, %rd7, %rd11;
	ld.global.nc.f32 	%f2, [%rd12];
	add.s64 	%rd13, %rd6, %rd11;
	ld.global.nc.f32 	%f3, [%rd13];
	fma.rn.f32 	%f4, %f1, %f2, %f3;
	add.s64 	%rd14, %rd5, %rd9;
	st.global.f32 	[%rd14], %f4;
	ret;

}


// ===== COMPILED SASS (sm_100) =====

	.target	sm_100

	.elftype	@"ET_EXEC"


//--------------------- .note.nv.tkinfo           --------------------------
	.section	.note.nv.tkinfo,"",@"SHT_NOTE"
	.sectionflags	@"SHF_NOTE_NV_TKINFO"
	.tkinfo
        /*0018*/ 	.word	0x00000002
        /*0030*/ 	.string	""
        /*0030*/ 	.string	"ptxas"
        /*0030*/ 	.string	"Cuda compilation tools, release 13.0, V13.0.88"
        /*0030*/ 	.string	"Build cuda_13.0.r13.0/compiler.36424714_0"
        /*0030*/ 	.string	"-arch sm_100 -m 64 "



//--------------------- .note.nv.cuinfo           --------------------------
	.section	.note.nv.cuinfo,"",@"SHT_NOTE"
	.sectionflags	@"SHF_NOTE_NV_CUINFO"
        /*0018*/ 	.short	0x0002
        /*001a*/ 	.short	0x0064
        /*001c*/ 	.short	0x0082
	.zero		2


//--------------------- .nv.info                  --------------------------
	.section	.nv.info,"",@"SHT_CUDA_INFO"
	.align	4


	//----- nvinfo : EIATTR_REGCOUNT
	.align		4
        /*0000*/ 	.byte	0x04, 0x2f
        /*0002*/ 	.short	(.L_1 - .L_0)
	.align		4
.L_0:
        /*0004*/ 	.word	index@(default_function_kernel)
        /*0008*/ 	.word	0x0000000e


	//----- nvinfo : EIATTR_FRAME_SIZE
	.align		4
.L_1:
        /*000c*/ 	.byte	0x04, 0x11
        /*000e*/ 	.short	(.L_3 - .L_2)
	.align		4
.L_2:
        /*0010*/ 	.word	index@(default_function_kernel)
        /*0014*/ 	.word	0x00000000


	//----- nvinfo : EIATTR_MIN_STACK_SIZE
	.align		4
.L_3:
        /*0018*/ 	.byte	0x04, 0x12
        /*001a*/ 	.short	(.L_5 - .L_4)
	.align		4
.L_4:
        /*001c*/ 	.word	index@(default_function_kernel)
        /*0020*/ 	.word	0x00000000
.L_5:


//--------------------- .nv.compat                --------------------------
	.section	.nv.compat,"",@"SHT_CUDA_COMPAT_INFO"
	.align	4
        /*0000*/ 	.byte	0x02, 0x09, 0x00, 0x00, 0x02, 0x02, 0x01, 0x00, 0x02, 0x05, 0x05, 0x00, 0x03, 0x07, 0x01, 0x01
        /*0010*/ 	.byte	0x02, 0x03, 0x00, 0x00, 0x02, 0x06, 0x01, 0x00, 0x04, 0x0b, 0x08, 0x00, 0x09, 0x00, 0x00, 0x00
        /*0020*/ 	.byte	0x00, 0x00, 0x00, 0x00


//--------------------- .nv.info.default_function_kernel --------------------------
	.section	.nv.info.default_function_kernel,"",@"SHT_CUDA_INFO"
	.sectionflags	@""
	.align	4


	//----- nvinfo : EIATTR_CUDA_API_VERSION
	.align		4
        /*0000*/ 	.byte	0x04, 0x37
        /*0002*/ 	.short	(.L_7 - .L_6)
.L_6:
        /*0004*/ 	.word	0x00000082


	//----- nvinfo : EIATTR_KPARAM_INFO
	.align		4
.L_7:
        /*0008*/ 	.byte	0x04, 0x17
        /*000a*/ 	.short	(.L_9 - .L_8)
.L_8:
        /*000c*/ 	.word	0x00000000
        /*0010*/ 	.short	0x0003
        /*0012*/ 	.short	0x0018
        /*0014*/ 	.byte	0x00, 0xf5, 0x21, 0x00


	//----- nvinfo : EIATTR_KPARAM_INFO
	.align		4
.L_9:
        /*0018*/ 	.byte	0x04, 0x17
        /*001a*/ 	.short	(.L_11 - .L_10)
.L_10:
        /*001c*/ 	.word	0x00000000
        /*0020*/ 	.short	0x0002
        /*0022*/ 	.short	0x0010
        /*0024*/ 	.byte	0x00, 0xf5, 0x21, 0x00


	//----- nvinfo : EIATTR_KPARAM_INFO
	.align		4
.L_11:
        /*0028*/ 	.byte	0x04, 0x17
        /*002a*/ 	.short	(.L_13 - .L_12)
.L_12:
        /*002c*/ 	.word	0x00000000
        /*0030*/ 	.short	0x0001
        /*0032*/ 	.short	0x0008
        /*0034*/ 	.byte	0x00, 0xf5, 0x21, 0x00


	//----- nvinfo : EIATTR_KPARAM_INFO
	.align		4
.L_13:
        /*0038*/ 	.byte	0x04, 0x17
        /*003a*/ 	.short	(.L_15 - .L_14)
.L_14:
        /*003c*/ 	.word	0x00000000
        /*0040*/ 	.short	0x0000
        /*0042*/ 	.short	0x0000
        /*0044*/ 	.byte	0x00, 0xf5, 0x21, 0x00


	//----- nvinfo : EIATTR_SPARSE_MMA_MASK
	.align		4
.L_15:
        /*0048*/ 	.byte	0x03, 0x50
        /*004a*/ 	.short	0x0000


	//----- nvinfo : EIATTR_MAXREG_COUNT
	.align		4
        /*004c*/ 	.byte	0x03, 0x1b
        /*004e*/ 	.short	0x00ff


	//----- nvinfo : EIATTR_MERCURY_ISA_VERSION
	.align		4
        /*0050*/ 	.byte	0x03, 0x5f
        /*0052*/ 	.short	0x0101


	//----- nvinfo : EIATTR_VRC_CTA_INIT_COUNT
	.align		4
        /*0054*/ 	.byte	0x02, 0x4a
	.zero		1
	.zero		1


	//----- nvinfo : EIATTR_EXIT_INSTR_OFFSETS
	.align		4
        /*0058*/ 	.byte	0x04, 0x1c
        /*005a*/ 	.short	(.L_17 - .L_16)


	//   ....[0]....
.L_16:
        /*005c*/ 	.word	0x00000220


	//----- nvinfo : EIATTR_MAX_THREADS
	.align		4
.L_17:
        /*0060*/ 	.byte	0x04, 0x05
        /*0062*/ 	.short	(.L_19 - .L_18)
.L_18:
        /*0064*/ 	.word	0x00000040
        /*0068*/ 	.word	0x00000001
        /*006c*/ 	.word	0x00000001


	//----- nvinfo : EIATTR_CBANK_PARAM_SIZE
	.align		4
.L_19:
        /*0070*/ 	.byte	0x03, 0x19
        /*0072*/ 	.short	0x0020


	//----- nvinfo : EIATTR_PARAM_CBANK
	.align		4
        /*0074*/ 	.byte	0x04, 0x0a
        /*0076*/ 	.short	(.L_21 - .L_20)
	.align		4
.L_20:
        /*0078*/ 	.word	index@(.nv.constant0.default_function_kernel)
        /*007c*/ 	.short	0x0380
        /*007e*/ 	.short	0x0020


	//----- nvinfo : EIATTR_SW_WAR
	.align		4
.L_21:
        /*0080*/ 	.byte	0x04, 0x36
        /*0082*/ 	.short	(.L_23 - .L_22)
.L_22:
        /*0084*/ 	.word	0x00000008
.L_23:


//--------------------- .nv.callgraph             --------------------------
	.section	.nv.callgraph,"",@"SHT_CUDA_CALLGRAPH"
	.align	4
	.sectionentsize	8
	.align		4
        /*0000*/ 	.word	0x00000000
	.align		4
        /*0004*/ 	.word	0xffffffff
	.align		4
        /*0008*/ 	.word	0x00000000
	.align		4
        /*000c*/ 	.word	0xfffffffe
	.align		4
        /*0010*/ 	.word	0x00000000
	.align		4
        /*0014*/ 	.word	0xfffffffd
	.align		4
        /*0018*/ 	.word	0x00000000
	.align		4
        /*001c*/ 	.word	0xfffffffc


//--------------------- .text.default_function_kernel --------------------------
	.section	.text.default_function_kernel,"ax",@progbits
	.align	128
        .global         default_function_kernel
        .type           default_function_kernel,@function
        .size           default_function_kernel,(.L_x_1 - default_function_kernel)
        .other          default_function_kernel,@"STO_CUDA_ENTRY STV_DEFAULT"
default_function_kernel:
.text.default_function_kernel:
[----:B------:R-:W-:Y:S01]  /*0000*/  LDC R1, c[0x0][0x37c] ;  /* 0x0000df00ff017b82 */ /* 0x000fe20000000800 */
[----:B------:R-:W0:Y:S07]  /*0010*/  S2R R5, SR_CTAID.X ;  /* 0x0000000000057919 */ /* 0x000e2e0000002500 */
[----:B------:R-:W1:Y:S01]  /*0020*/  LDC.64 R6, c[0x0][0x390] ;  /* 0x0000e400ff067b82 */ /* 0x000e620000000a00 */
[----:B------:R-:W2:Y:S01]  /*0030*/  LDCU.64 UR4, c[0x0][0x358] ;  /* 0x00006b00ff0477ac */ /* 0x000ea20008000a00 */
[----:B------:R-:W3:Y:S01]  /*0040*/  S2R R9, SR_TID.X ;  /* 0x0000000000097919 */ /* 0x000ee20000002100 */
[C---:B0-----:R-:W-:Y:S01]  /*0050*/  SHF.L.U32 R0, R5.reuse, 0x6, RZ ;  /* 0x0000000605007819 */ /* 0x041fe200000006ff */
[----:B------:R-:W-:-:S03]  /*0060*/  IMAD.HI.U32 R2, R5, 0x5397829d, RZ ;  /* 0x5397829d05027827 */ /* 0x000fc600078e00ff */
[----:B---3--:R-:W-:Y:S02]  /*0070*/  LOP3.LUT R0, R0, R9, RZ, 0xfc, !PT ;  /* 0x0000000900007212 */ /* 0x008fe400078efcff */
[----:B------:R-:W-:Y:S02]  /*0080*/  SHF.R.U32.HI R2, RZ, 0x4, R2 ;  /* 0x00000004ff027819 */ /* 0x000fe40000011602 */
[----:B------:R-:W-:Y:S01]  /*0090*/  SHF.R.U32.HI R9, RZ, 0x5, R9 ;  /* 0x00000005ff097819 */ /* 0x000fe20000011609 */
[----:B------:R-:W-:Y:S02]  /*00a0*/  IMAD R10, R5, -0x3f, R0 ;  /* 0xffffffc1050a7824 */ /* 0x000fe400078e0200 */
[----:B------:R-:W-:Y:S02]  /*00b0*/  IMAD R2, R2, -0x31, R5 ;  /* 0xffffffcf02027824 */ /* 0x000fe400078e0205 */
[----:B------:R-:W-:-:S03]  /*00c0*/  IMAD.HI.U32 R3, R10, 0x24924925, RZ ;  /* 0x249249250a037827 */ /* 0x000fc600078e00ff */
[----:B------:R-:W-:Y:S02]  /*00d0*/  SHF.L.U32 R8, R2, 0x1, RZ ;  /* 0x0000000102087819 */ /* 0x000fe400000006ff */
[----:B------:R-:W-:Y:S02]  /*00e0*/  IADD3 R4, PT, PT, R10, -R3, RZ ;  /* 0x800000030a047210 */ /* 0x000fe40007ffe0ff */
[----:B------:R-:W-:Y:S02]  /*00f0*/  LOP3.LUT R8, R8, R9, RZ, 0xfc, !PT ;  /* 0x0000000908087212 */ /* 0x000fe400078efcff */
[----:B------:R-:W-:Y:S02]  /*0100*/  LEA.HI R11, R4, R3, RZ, 0x1f ;  /* 0x00000003040b7211 */ /* 0x000fe400078ff8ff */
[----:B------:R-:W0:Y:S01]  /*0110*/  LDC.64 R2, c[0x0][0x398] ;  /* 0x0000e600ff027b82 */ /* 0x000e220000000a00 */
[----:B------:R-:W-:Y:S02]  /*0120*/  ISETP.GT.U32.AND P0, PT, R8, 0x30, PT ;  /* 0x000000300800780c */ /* 0x000fe40003f04070 */
[----:B------:R-:W-:-:S05]  /*0130*/  SHF.R.U32.HI R11, RZ, 0x2, R11 ;  /* 0x00000002ff0b7819 */ /* 0x000fca000001160b */
[----:B------:R-:W3:Y:S01]  /*0140*/  LDC.64 R4, c[0x0][0x380] ;  /* 0x0000e000ff047b82 */ /* 0x000ee20000000a00 */
[----:B------:R-:W-:-:S05]  /*0150*/  IMAD R11, R11, -0x7, R10 ;  /* 0xfffffff90b0b7824 */ /* 0x000fca00078e020a */
[C---:B------:R-:W-:Y:S02]  /*0160*/  IADD3 R9, PT, PT, R11.reuse, 0x7, RZ ;  /* 0x000000070b097810 */ /* 0x040fe40007ffe0ff */
[----:B------:R-:W-:-:S05]  /*0170*/  @!P0 IADD3 R9, PT, PT, R11, RZ, RZ ;  /* 0x000000ff0b098210 */ /* 0x000fca0007ffe0ff */
[----:B-1----:R-:W-:-:S04]  /*0180*/  IMAD.WIDE.U32 R6, R9, 0x4, R6 ;  /* 0x0000000409067825 */ /* 0x002fc800078e0006 */
[C---:B0-----:R-:W-:Y:S02]  /*0190*/  IMAD.WIDE.U32 R2, R0.reuse, 0x4, R2 ;  /* 0x0000000400027825 */ /* 0x041fe400078e0002 */
[----:B--2---:R-:W2:Y:S04]  /*01a0*/  LDG.E.CONSTANT R7, desc[UR4][R6.64] ;  /* 0x0000000406077981 */ /* 0x004ea8000c1e9900 */
[----:B------:R-:W2:Y:S01]  /*01b0*/  LDG.E.CONSTANT R2, desc[UR4][R2.64] ;  /* 0x0000000402027981 */ /* 0x000ea2000c1e9900 */
[----:B---3--:R-:W-:Y:S02]  /*01c0*/  IMAD.WIDE.U32 R4, R9, 0x4, R4 ;  /* 0x0000000409047825 */ /* 0x008fe400078e0004 */
[----:B------:R-:W0:Y:S04]  /*01d0*/  LDC.64 R8, c[0x0][0x388] ;  /* 0x0000e200ff087b82 */ /* 0x000e280000000a00 */
[----:B------:R-:W2:Y:S01]  /*01e0*/  LDG.E.CONSTANT R5, desc[UR4][R4.64] ;  /* 0x0000000404057981 */ /* 0x000ea2000c1e9900 */
[----:B0-----:R-:W-:-:S04]  /*01f0*/  IMAD.WIDE.U32 R8, R0, 0x4, R8 ;  /* 0x0000000400087825 */ /* 0x001fc800078e0008 */
[----:B--2---:R-:W-:-:S05]  /*0200*/  FFMA R11, R2, R5, R7 ;  /* 0x00000005020b7223 */ /* 0x004fca0000000007 */
[----:B------:R-:W-:Y:S01]  /*0210*/  STG.E desc[UR4][R8.64], R11 ;  /* 0x0000000b08007986 */ /* 0x000fe2000c101904 */
[----:B------:R-:W-:Y:S05]  /*0220*/  EXIT ;  /* 0x000000000000794d */ /* 0x000fea0003800000 */
.L_x_0:
[----:B------:R-:W-:-:S00]  /*0230*/  BRA `(.L_x_0) ;  /* 0xfffffffc00fc7947 */ /* 0x000fc0000383ffff */
[----:B------:R-:W-:-:S00]  /*0240*/  NOP ;  /* 0x0000000000007918 */ /* 0x000fc00000000000 */
        /* <DEDUP_REMOVED lines=11> */
.L_x_1:


//--------------------- .nv.shared.reserved.0     --------------------------
	.section	.nv.shared.reserved.0,"aw",@nobits
	.weak		__nv_reservedSMEM_offset_0_alias
	.size		__nv_reservedSMEM_offset_0_alias, 0, 64
	.other		__nv_reservedSMEM_offset_0_alias,@"STO_CUDA_RESERVED_SHARED STV_DEFAULT"
__nv_reservedSMEM_offset_0_alias:
	.zero		0
	.zero		64


//--------------------- .nv.constant0.default_function_kernel --------------------------
	.section	.nv.constant0.default_function_kernel,"a",@progbits
	.sectionflags	@""
	.align	4
.nv.constant0.default_function_kernel:
	.zero		928


//--------------------- SYMBOLS --------------------------

	.type		.nv.reservedSmem.offset0,@object
	.size		.nv.reservedSmem.offset0,0x4
